//
// Generated by NVIDIA NVVM Compiler
//
// Compiler Build ID: CL-36424714
// Cuda compilation tools, release 13.0, V13.0.88
// Based on NVVM 20.0.0
//

.version 9.0
.target sm_100
.address_size 64

	// .globl	_Z13calculateSinePfS_i
.global .align 4 .b8 __cudart_i2opi_f[24] = {65, 144, 67, 60, 153, 149, 98, 219, 192, 221, 52, 245, 209, 87, 39, 252, 41, 21, 68, 78, 110, 131, 249, 162};

.visible .entry _Z13calculateSinePfS_i(
	.param .u64 .ptr .align 1 _Z13calculateSinePfS_i_param_0,
	.param .u64 .ptr .align 1 _Z13calculateSinePfS_i_param_1,
	.param .u32 _Z13calculateSinePfS_i_param_2
)
{
	.local .align 4 .b8 	__local_depot0[28];
	.reg .b64 	%SP;
	.reg .b64 	%SPL;
	.reg .pred 	%p<10>;
	.reg .b32 	%r<45>;
	.reg .b32 	%f<28>;
	.reg .b64 	%rd<29>;
	.reg .b64 	%fd<3>;

	mov.u64 	%SPL, __local_depot0;
	ld.param.u64 	%rd9, [_Z13calculateSinePfS_i_param_0];
	ld.param.u64 	%rd10, [_Z13calculateSinePfS_i_param_1];
	ld.param.u32 	%r16, [_Z13calculateSinePfS_i_param_2];
	add.u64 	%rd1, %SPL, 0;
	mov.u32 	%r17, %tid.x;
	mov.u32 	%r18, %ctaid.x;
	mov.u32 	%r19, %ntid.x;
	mad.lo.s32 	%r1, %r18, %r19, %r17;
	setp.ge.s32 	%p1, %r1, %r16;
	@%p1 bra 	$L__BB0_10;
	cvta.to.global.u64 	%rd12, %rd9;
	mul.wide.s32 	%rd13, %r1, 4;
	add.s64 	%rd14, %rd12, %rd13;
	ld.global.f32 	%f1, [%rd14];
	mul.f32 	%f7, %f1, 0f3F22F983;
	cvt.rni.s32.f32 	%r44, %f7;
	cvt.rn.f32.s32 	%f8, %r44;
	fma.rn.f32 	%f9, %f8, 0fBFC90FDA, %f1;
	fma.rn.f32 	%f10, %f8, 0fB3A22168, %f9;
	fma.rn.f32 	%f27, %f8, 0fA7C234C5, %f10;
	abs.f32 	%f3, %f1;
	setp.ltu.f32 	%p2, %f3, 0f47CE4780;
	@%p2 bra 	$L__BB0_9;
	setp.neu.f32 	%p3, %f3, 0f7F800000;
	@%p3 bra 	$L__BB0_4;
	mov.f32 	%f13, 0f00000000;
	mul.rn.f32 	%f27, %f1, %f13;
	mov.b32 	%r44, 0;
	bra.uni 	$L__BB0_9;
$L__BB0_4:
	mov.b32 	%r3, %f1;
	shl.b32 	%r21, %r3, 8;
	or.b32  	%r4, %r21, -2147483648;
	mov.b64 	%rd28, 0;
	mov.b32 	%r41, 0;
	mov.u64 	%rd26, __cudart_i2opi_f;
	mov.u64 	%rd27, %rd1;
$L__BB0_5:
	.pragma "nounroll";
	ld.global.nc.u32 	%r22, [%rd26];
	mad.wide.u32 	%rd17, %r22, %r4, %rd28;
	shr.u64 	%rd28, %rd17, 32;
	st.local.u32 	[%rd27], %rd17;
	add.s32 	%r41, %r41, 1;
	add.s64 	%rd27, %rd27, 4;
	add.s64 	%rd26, %rd26, 4;
	setp.ne.s32 	%p4, %r41, 6;
	@%p4 bra 	$L__BB0_5;
	shr.u32 	%r23, %r3, 23;
	st.local.u32 	[%rd1+24], %rd28;
	and.b32  	%r7, %r23, 31;
	and.b32  	%r24, %r23, 224;
	add.s32 	%r25, %r24, -128;
	shr.u32 	%r26, %r25, 5;
	mul.wide.u32 	%rd18, %r26, 4;
	sub.s64 	%rd8, %rd1, %rd18;
	ld.local.u32 	%r42, [%rd8+24];
	ld.local.u32 	%r43, [%rd8+20];
	setp.eq.s32 	%p5, %r7, 0;
	@%p5 bra 	$L__BB0_8;
	shf.l.wrap.b32 	%r42, %r43, %r42, %r7;
	ld.local.u32 	%r27, [%rd8+16];
	shf.l.wrap.b32 	%r43, %r27, %r43, %r7;
$L__BB0_8:
	shr.u32 	%r28, %r42, 30;
	shf.l.wrap.b32 	%r29, %r43, %r42, 2;
	shl.b32 	%r30, %r43, 2;
	shr.u32 	%r31, %r29, 31;
	add.s32 	%r32, %r31, %r28;
	neg.s32 	%r33, %r32;
	setp.lt.s32 	%p6, %r3, 0;
	selp.b32 	%r44, %r33, %r32, %p6;
	xor.b32  	%r34, %r29, %r3;
	shr.s32 	%r35, %r29, 31;
	xor.b32  	%r36, %r35, %r29;
	xor.b32  	%r37, %r35, %r30;
	cvt.u64.u32 	%rd19, %r36;
	shl.b64 	%rd20, %rd19, 32;
	cvt.u64.u32 	%rd21, %r37;
	or.b64  	%rd22, %rd20, %rd21;
	cvt.rn.f64.s64 	%fd1, %rd22;
	mul.f64 	%fd2, %fd1, 0d3BF921FB54442D19;
	cvt.rn.f32.f64 	%f11, %fd2;
	neg.f32 	%f12, %f11;
	setp.lt.s32 	%p7, %r34, 0;
	selp.f32 	%f27, %f12, %f11, %p7;
$L__BB0_9:
	mul.rn.f32 	%f14, %f27, %f27;
	and.b32  	%r39, %r44, 1;
	setp.eq.b32 	%p8, %r39, 1;
	selp.f32 	%f15, 0f3F800000, %f27, %p8;
	fma.rn.f32 	%f16, %f14, %f15, 0f00000000;
	fma.rn.f32 	%f17, %f14, 0f37CBAC00, 0fBAB607ED;
	selp.f32 	%f18, %f17, 0fB94D4153, %p8;
	selp.f32 	%f19, 0f3D2AAABB, 0f3C0885E4, %p8;
	fma.rn.f32 	%f20, %f18, %f14, %f19;
	selp.f32 	%f21, 0fBEFFFFFF, 0fBE2AAAA8, %p8;
	fma.rn.f32 	%f22, %f20, %f14, %f21;
	fma.rn.f32 	%f23, %f22, %f16, %f15;
	and.b32  	%r40, %r44, 2;
	setp.eq.s32 	%p9, %r40, 0;
	mov.f32 	%f24, 0f00000000;
	sub.f32 	%f25, %f24, %f23;
	selp.f32 	%f26, %f23, %f25, %p9;
	cvta.to.global.u64 	%rd23, %rd10;
	add.s64 	%rd25, %rd23, %rd13;
	st.global.f32 	[%rd25], %f26;
$L__BB0_10:
	ret;

}


// ===== COMPILED SASS (sm_100) =====

	.target	sm_100

	.elftype	@"ET_EXEC"


//--------------------- .note.nv.tkinfo           --------------------------
	.section	.note.nv.tkinfo,"",@"SHT_NOTE"
	.sectionflags	@"SHF_NOTE_NV_TKINFO"
	.tkinfo
        /*0018*/ 	.word	0x00000002
        /*0030*/ 	.string	""
        /*0030*/ 	.string	"ptxas"
        /*0030*/ 	.string	"Cuda compilation tools, release 13.0, V13.0.88"
        /*0030*/ 	.string	"Build cuda_13.0.r13.0/compiler.36424714_0"
        /*0030*/ 	.string	"-arch sm_100 -m 64 "



//--------------------- .note.nv.cuinfo           --------------------------
	.section	.note.nv.cuinfo,"",@"SHT_NOTE"
	.sectionflags	@"SHF_NOTE_NV_CUINFO"
        /*0018*/ 	.short	0x0002
        /*001a*/ 	.short	0x0064
        /*001c*/ 	.short	0x0082
	.zero		2


//--------------------- .nv.info                  --------------------------
	.section	.nv.info,"",@"SHT_CUDA_INFO"
	.align	4


	//----- nvinfo : EIATTR_REGCOUNT
	.align		4
        /*0000*/ 	.byte	0x04, 0x2f
        /*0002*/ 	.short	(.L_2 - .L_1)
	.align		4
.L_1:
        /*0004*/ 	.word	index@(_Z13calculateSinePfS_i)
        /*0008*/ 	.word	0x00000012


	//----- nvinfo : EIATTR_FRAME_SIZE
	.align		4
.L_2:
        /*000c*/ 	.byte	0x04, 0x11
        /*000e*/ 	.short	(.L_4 - .L_3)
	.align		4
.L_3:
        /*0010*/ 	.word	index@(_Z13calculateSinePfS_i)
        /*0014*/ 	.word	0x00000000


	//----- nvinfo : EIATTR_MIN_STACK_SIZE
	.align		4
.L_4:
        /*0018*/ 	.byte	0x04, 0x12
        /*001a*/ 	.short	(.L_6 - .L_5)
	.align		4
.L_5:
        /*001c*/ 	.word	index@(_Z13calculateSinePfS_i)
        /*0020*/ 	.word	0x00000000
.L_6:


//--------------------- .nv.compat                --------------------------
	.section	.nv.compat,"",@"SHT_CUDA_COMPAT_INFO"
	.align	4
        /*0000*/ 	.byte	0x02, 0x09, 0x00, 0x00, 0x02, 0x02, 0x01, 0x00, 0x02, 0x05, 0x05, 0x00, 0x03, 0x07, 0x01, 0x01
        /*0010*/ 	.byte	0x02, 0x03, 0x00, 0x00, 0x02, 0x06, 0x01, 0x00, 0x04, 0x0b, 0x08, 0x00, 0x01, 0x00, 0x00, 0x00
        /*0020*/ 	.byte	0x00, 0x00, 0x00, 0x00


//--------------------- .nv.info._Z13calculateSinePfS_i --------------------------
	.section	.nv.info._Z13calculateSinePfS_i,"",@"SHT_CUDA_INFO"
	.sectionflags	@""
	.align	4


	//----- nvinfo : EIATTR_CUDA_API_VERSION
	.align		4
        /*0000*/ 	.byte	0x04, 0x37
        /*0002*/ 	.short	(.L_8 - .L_7)
.L_7:
        /*0004*/ 	.word	0x00000082


	//----- nvinfo : EIATTR_KPARAM_INFO
	.align		4
.L_8:
        /*0008*/ 	.byte	0x04, 0x17
        /*000a*/ 	.short	(.L_10 - .L_9)
.L_9:
        /*000c*/ 	.word	0x00000000
        /*0010*/ 	.short	0x0002
        /*0012*/ 	.short	0x0010
        /*0014*/ 	.byte	0x00, 0xf0, 0x11, 0x00


	//----- nvinfo : EIATTR_KPARAM_INFO
	.align		4
.L_10:
        /*0018*/ 	.byte	0x04, 0x17
        /*001a*/ 	.short	(.L_12 - .L_11)
.L_11:
        /*001c*/ 	.word	0x00000000
        /*0020*/ 	.short	0x0001
        /*0022*/ 	.short	0x0008
        /*0024*/ 	.byte	0x00, 0xf5, 0x21, 0x00


	//----- nvinfo : EIATTR_KPARAM_INFO
	.align		4
.L_12:
        /*0028*/ 	.byte	0x04, 0x17
        /*002a*/ 	.short	(.L_14 - .L_13)
.L_13:
        /*002c*/ 	.word	0x00000000
        /*0030*/ 	.short	0x0000
        /*0032*/ 	.short	0x0000
        /*0034*/ 	.byte	0x00, 0xf5, 0x21, 0x00


	//----- nvinfo : EIATTR_SPARSE_MMA_MASK
	.align		4
.L_14:
        /*0038*/ 	.byte	0x03, 0x50
        /*003a*/ 	.short	0x0000


	//----- nvinfo : EIATTR_MAXREG_COUNT
	.align		4
        /*003c*/ 	.byte	0x03, 0x1b
        /*003e*/ 	.short	0x00ff


	//----- nvinfo : EIATTR_MERCURY_ISA_VERSION
	.align		4
        /*0040*/ 	.byte	0x03, 0x5f
        /*0042*/ 	.short	0x0101


	//----- nvinfo : EIATTR_VRC_CTA_INIT_COUNT
	.align		4
        /*0044*/ 	.byte	0x02, 0x4a
	.zero		1
	.zero		1


	//----- nvinfo : EIATTR_EXIT_INSTR_OFFSETS
	.align		4
        /*0048*/ 	.byte	0x04, 0x1c
        /*004a*/ 	.short	(.L_16 - .L_15)


	//   ....[0]....
.L_15:
        /*004c*/ 	.word	0x00000070


	//   ....[1]....
        /*0050*/ 	.word	0x000008a0


	//----- nvinfo : EIATTR_CRS_STACK_SIZE
	.align		4
.L_16:
        /*0054*/ 	.byte	0x04, 0x1e
        /*0056*/ 	.short	(.L_18 - .L_17)
.L_17:
        /*0058*/ 	.word	0x00000000


	//----- nvinfo : EIATTR_CBANK_PARAM_SIZE
	.align		4
.L_18:
        /*005c*/ 	.byte	0x03, 0x19
        /*005e*/ 	.short	0x0014


	//----- nvinfo : EIATTR_PARAM_CBANK
	.align		4
        /*0060*/ 	.byte	0x04, 0x0a
        /*0062*/ 	.short	(.L_20 - .L_19)
	.align		4
.L_19:
        /*0064*/ 	.word	index@(.nv.constant0._Z13calculateSinePfS_i)
        /*0068*/ 	.short	0x0380
        /*006a*/ 	.short	0x0014


	//----- nvinfo : EIATTR_SW_WAR
	.align		4
.L_20:
        /*006c*/ 	.byte	0x04, 0x36
        /*006e*/ 	.short	(.L_22 - .L_21)
.L_21:
        /*0070*/ 	.word	0x00000008
.L_22:


//--------------------- .nv.callgraph             --------------------------
	.section	.nv.callgraph,"",@"SHT_CUDA_CALLGRAPH"
	.align	4
	.sectionentsize	8
	.align		4
        /*0000*/ 	.word	0x00000000
	.align		4
        /*0004*/ 	.word	0xffffffff
	.align		4
        /*0008*/ 	.word	0x00000000
	.align		4
        /*000c*/ 	.word	0xfffffffe
	.align		4
        /*0010*/ 	.word	0x00000000
	.align		4
        /*0014*/ 	.word	0xfffffffd
	.align		4
        /*0018*/ 	.word	0x00000000
	.align		4
        /*001c*/ 	.word	0xfffffffc


//--------------------- .nv.constant4             --------------------------
	.section	.nv.constant4,"a",@progbits
	.align	8
	.align		8
.nv.constant4:
        /*0000*/ 	.dword	__cudart_i2opi_f


//--------------------- .text._Z13calculateSinePfS_i --------------------------
	.section	.text._Z13calculateSinePfS_i,"ax",@progbits
	.align	128
        .global         _Z13calculateSinePfS_i
        .type           _Z13calculateSinePfS_i,@function
        .size           _Z13calculateSinePfS_i,(.L_x_6 - _Z13calculateSinePfS_i)
        .other          _Z13calculateSinePfS_i,@"STO_CUDA_ENTRY STV_DEFAULT"
_Z13calculateSinePfS_i:
.text._Z13calculateSinePfS_i:
[----:B------:R-:W-:Y:S01]  /*0000*/  LDC R1, c[0x0][0x37c] ;  /* 0x0000df00ff017b82 */ /* 0x000fe20000000800 */
[----:B------:R-:W0:Y:S07]  /*0010*/  S2R R2, SR_TID.X ;  /* 0x0000000000027919 */ /* 0x000e2e0000002100 */
[----:B------:R-:W0:Y:S01]  /*0020*/  S2UR UR4, SR_CTAID.X ;  /* 0x00000000000479c3 */ /* 0x000e220000002500 */
[----:B------:R-:W1:Y:S07]  /*0030*/  LDCU UR5, c[0x0][0x390] ;  /* 0x00007200ff0577ac */ /* 0x000e6e0008000800 */
[----:B------:R-:W0:Y:S02]  /*0040*/  LDC R3, c[0x0][0x360] ;  /* 0x0000d800ff037b82 */ /* 0x000e240000000800 */
[----:B0-----:R-:W-:-:S05]  /*0050*/  IMAD R2, R3, UR4, R2 ;  /* 0x0000000403027c24 */ /* 0x001fca000f8e0202 */
[----:B-1----:R-:W-:-:S13]  /*0060*/  ISETP.GE.AND P0, PT, R2, UR5, PT ;  /* 0x0000000502007c0c */ /* 0x002fda000bf06270 */
[----:B------:R-:W-:Y:S05]  /*0070*/  @P0 EXIT ;  /* 0x000000000000094d */ /* 0x000fea0003800000 */
[----:B------:R-:W0:Y:S01]  /*0080*/  LDC.64 R4, c[0x0][0x380] ;  /* 0x0000e000ff047b82 */ /* 0x000e220000000a00 */
[----:B------:R-:W1:Y:S01]  /*0090*/  LDCU.64 UR6, c[0x0][0x358] ;  /* 0x00006b00ff0677ac */ /* 0x000e620008000a00 */
[----:B0-----:R-:W-:-:S05]  /*00a0*/  IMAD.WIDE R4, R2, 0x4, R4 ;  /* 0x0000000402047825 */ /* 0x001fca00078e0204 */
[----:B-1----:R-:W2:Y:S01]  /*00b0*/  LDG.E R0, desc[UR6][R4.64] ;  /* 0x0000000604007981 */ /* 0x002ea2000c1e1900 */
[----:B------:R-:W-:Y:S01]  /*00c0*/  BSSY.RECONVERGENT B0, `(.L_x_0) ;  /* 0x0000069000007945 */ /* 0x000fe20003800200 */
[C---:B--2---:R-:W-:Y:S01]  /*00d0*/  FMUL R3, R0.reuse, 0.63661974668502807617 ;  /* 0x3f22f98300037820 */ /* 0x044fe20000400000 */
[----:B------:R-:W-:-:S05]  /*00e0*/  FSETP.GE.AND P0, PT, |R0|, 105615, PT ;  /* 0x47ce47800000780b */ /* 0x000fca0003f06200 */
[----:B------:R-:W0:Y:S02]  /*00f0*/  F2I.NTZ R3, R3 ;  /* 0x0000000300037305 */ /* 0x000e240000203100 */
[----:B0-----:R-:W-:-:S05]  /*0100*/  I2FP.F32.S32 R7, R3 ;  /* 0x0000000300077245 */ /* 0x001fca0000201400 */
[----:B------:R-:W-:-:S04]  /*0110*/  FFMA R6, R7, -1.5707962512969970703, R0 ;  /* 0xbfc90fda07067823 */ /* 0x000fc80000000000 */
[----:B------:R-:W-:-:S04]  /*0120*/  FFMA R6, R7, -7.5497894158615963534e-08, R6 ;  /* 0xb3a2216807067823 */ /* 0x000fc80000000006 */
[----:B------:R-:W-:Y:S01]  /*0130*/  FFMA R6, R7, -5.3903029534742383927e-15, R6 ;  /* 0xa7c234c507067823 */ /* 0x000fe20000000006 */
[----:B------:R-:W-:Y:S06]  /*0140*/  @!P0 BRA `(.L_x_1) ;  /* 0x0000000400808947 */ /* 0x000fec0003800000 */
[----:B------:R-:W-:-:S13]  /*0150*/  FSETP.NEU.AND P0, PT, |R0|, +INF , PT ;  /* 0x7f8000000000780b */ /* 0x000fda0003f0d200 */
[----:B------:R-:W-:Y:S01]  /*0160*/  @!P0 FMUL R6, RZ, R0 ;  /* 0x00000000ff068220 */ /* 0x000fe20000400000 */
[----:B------:R-:W-:Y:S01]  /*0170*/  @!P0 IMAD.MOV.U32 R3, RZ, RZ, RZ ;  /* 0x000000ffff038224 */ /* 0x000fe200078e00ff */
[----:B------:R-:W-:Y:S06]  /*0180*/  @!P0 BRA `(.L_x_1) ;  /* 0x0000000400708947 */ /* 0x000fec0003800000 */
[----:B------:R-:W-:Y:S01]  /*0190*/  IMAD.SHL.U32 R3, R0, 0x100, RZ ;  /* 0x0000010000037824 */ /* 0x000fe200078e00ff */
[----:B------:R-:W0:Y:S01]  /*01a0*/  LDCU.64 UR8, c[0x4][URZ] ;  /* 0x01000000ff0877ac */ /* 0x000e220008000a00 */
[----:B------:R-:W-:Y:S02]  /*01b0*/  IMAD.MOV.U32 R11, RZ, RZ, RZ ;  /* 0x000000ffff0b7224 */ /* 0x000fe400078e00ff */
[----:B------:R-:W-:Y:S01]  /*01c0*/  IMAD.MOV.U32 R8, RZ, RZ, RZ ;  /* 0x000000ffff087224 */ /* 0x000fe200078e00ff */
[----:B------:R-:W-:Y:S01]  /*01d0*/  LOP3.LUT R3, R3, 0x80000000, RZ, 0xfc, !PT ;  /* 0x8000000003037812 */ /* 0x000fe200078efcff */
[----:B------:R-:W-:Y:S01]  /*01e0*/  UMOV UR5, URZ ;  /* 0x000000ff00057c82 */ /* 0x000fe20008000000 */
[----:B------:R-:W-:-:S05]  /*01f0*/  UMOV UR4, URZ ;  /* 0x000000ff00047c82 */ /* 0x000fca0008000000 */
.L_x_2:
[----:B0-----:R-:W-:Y:S01]  /*0200*/  IMAD.U32 R6, RZ, RZ, UR8 ;  /* 0x00000008ff067e24 */ /* 0x001fe2000f8e00ff */
[----:B------:R-:W-:-:S05]  /*0210*/  MOV R7, UR9 ;  /* 0x0000000900077c02 */ /* 0x000fca0008000f00 */
[----:B------:R-:W2:Y:S01]  /*0220*/  LDG.E.CONSTANT R4, desc[UR6][R6.64] ;  /* 0x0000000606047981 */ /* 0x000ea2000c1e9900 */
[----:B------:R-:W-:Y:S01]  /*0230*/  UIADD3 UR4, UPT, UPT, UR4, 0x1, URZ ;  /* 0x0000000104047890 */ /* 0x000fe2000fffe0ff */
[C---:B------:R-:W-:Y:S01]  /*0240*/  ISETP.EQ.AND P0, PT, R8.reuse, RZ, PT ;  /* 0x000000ff0800720c */ /* 0x040fe20003f02270 */
[----:B------:R-:W-:Y:S01]  /*0250*/  UIADD3 UR8, UP1, UPT, UR8, 0x4, URZ ;  /* 0x0000000408087890 */ /* 0x000fe2000ff3e0ff */
[C---:B------:R-:W-:Y:S01]  /*0260*/  ISETP.EQ.AND P1, PT, R8.reuse, 0x4, PT ;  /* 0x000000040800780c */ /* 0x040fe20003f22270 */
[----:B------:R-:W-:Y:S01]  /*0270*/  UISETP.NE.AND UP0, UPT, UR4, 0x6, UPT ;  /* 0x000000060400788c */ /* 0x000fe2000bf05270 */
[C---:B------:R-:W-:Y:S01]  /*0280*/  ISETP.EQ.AND P2, PT, R8.reuse, 0x8, PT ;  /* 0x000000080800780c */ /* 0x040fe20003f42270 */
[----:B------:R-:W-:Y:S01]  /*0290*/  UIADD3.X UR9, UPT, UPT, URZ, UR9, URZ, UP1, !UPT ;  /* 0x00000009ff097290 */ /* 0x000fe20008ffe4ff */
[C---:B------:R-:W-:Y:S02]  /*02a0*/  ISETP.EQ.AND P3, PT, R8.reuse, 0xc, PT ;  /* 0x0000000c0800780c */ /* 0x040fe40003f62270 */
[----:B------:R-:W-:-:S02]  /*02b0*/  ISETP.EQ.AND P4, PT, R8, 0x10, PT ;  /* 0x000000100800780c */ /* 0x000fc40003f82270 */
[C---:B------:R-:W-:Y:S01]  /*02c0*/  ISETP.EQ.AND P5, PT, R8.reuse, 0x14, PT ;  /* 0x000000140800780c */ /* 0x040fe20003fa2270 */
[----:B------:R-:W-:Y:S02]  /*02d0*/  VIADD R8, R8, 0x4 ;  /* 0x0000000408087836 */ /* 0x000fe40000000000 */
[----:B--2---:R-:W-:-:S03]  /*02e0*/  IMAD.WIDE.U32 R4, R4, R3, RZ ;  /* 0x0000000304047225 */ /* 0x004fc600078e00ff */
[----:B------:R-:W-:-:S04]  /*02f0*/  IADD3 R4, P6, PT, R4, R11, RZ ;  /* 0x0000000b04047210 */ /* 0x000fc80007fde0ff */
[----:B------:R-:W-:Y:S01]  /*0300*/  IADD3.X R11, PT, PT, R5, UR5, RZ, P6, !PT ;  /* 0x00000005050b7c10 */ /* 0x000fe2000b7fe4ff */
[--C-:B------:R-:W-:Y:S01]  /*0310*/  @P0 IMAD.MOV.U32 R9, RZ, RZ, R4.reuse ;  /* 0x000000ffff090224 */ /* 0x100fe200078e0004 */
[----:B------:R-:W-:Y:S01]  /*0320*/  @P4 MOV R14, R4 ;  /* 0x00000004000e4202 */ /* 0x000fe20000000f00 */
[--C-:B------:R-:W-:Y:S02]  /*0330*/  @P1 IMAD.MOV.U32 R10, RZ, RZ, R4.reuse ;  /* 0x000000ffff0a1224 */ /* 0x100fe400078e0004 */
[--C-:B------:R-:W-:Y:S02]  /*0340*/  @P2 IMAD.MOV.U32 R12, RZ, RZ, R4.reuse ;  /* 0x000000ffff0c2224 */ /* 0x100fe400078e0004 */
[--C-:B------:R-:W-:Y:S02]  /*0350*/  @P3 IMAD.MOV.U32 R13, RZ, RZ, R4.reuse ;  /* 0x000000ffff0d3224 */ /* 0x100fe400078e0004 */
[----:B------:R-:W-:Y:S01]  /*0360*/  @P5 IMAD.MOV.U32 R15, RZ, RZ, R4 ;  /* 0x000000ffff0f5224 */ /* 0x000fe200078e0004 */
[----:B------:R-:W-:Y:S06]  /*0370*/  BRA.U UP0, `(.L_x_2) ;  /* 0xfffffffd00a07547 */ /* 0x000fec000b83ffff */
[----:B------:R-:W-:Y:S01]  /*0380*/  SHF.R.U32.HI R3, RZ, 0x17, R0 ;  /* 0x00000017ff037819 */ /* 0x000fe20000011600 */
[----:B------:R-:W-:Y:S03]  /*0390*/  BSSY.RECONVERGENT B1, `(.L_x_3) ;  /* 0x0000029000017945 */ /* 0x000fe60003800200 */
[C---:B------:R-:W-:Y:S02]  /*03a0*/  LOP3.LUT R4, R3.reuse, 0xe0, RZ, 0xc0, !PT ;  /* 0x000000e003047812 */ /* 0x040fe400078ec0ff */
[----:B------:R-:W-:-:S03]  /*03b0*/  LOP3.LUT P6, RZ, R3, 0x1f, RZ, 0xc0, !PT ;  /* 0x0000001f03ff7812 */ /* 0x000fc600078cc0ff */
[----:B------:R-:W-:-:S05]  /*03c0*/  VIADD R4, R4, 0xffffff80 ;  /* 0xffffff8004047836 */ /* 0x000fca0000000000 */
[----:B------:R-:W-:-:S05]  /*03d0*/  SHF.R.U32.HI R4, RZ, 0x5, R4 ;  /* 0x00000005ff047819 */ /* 0x000fca0000011604 */
[----:B------:R-:W-:-:S05]  /*03e0*/  IMAD.U32 R6, R4, -0x4, RZ ;  /* 0xfffffffc04067824 */ /* 0x000fca00078e00ff */
[C---:B------:R-:W-:Y:S02]  /*03f0*/  ISETP.EQ.AND P3, PT, R6.reuse, -0x18, PT ;  /* 0xffffffe80600780c */ /* 0x040fe40003f62270 */
[C---:B------:R-:W-:Y:S02]  /*0400*/  ISETP.EQ.AND P4, PT, R6.reuse, -0x14, PT ;  /* 0xffffffec0600780c */ /* 0x040fe40003f82270 */
[C---:B------:R-:W-:Y:S02]  /*0410*/  ISETP.EQ.AND P2, PT, R6.reuse, -0x10, PT ;  /* 0xfffffff00600780c */ /* 0x040fe40003f42270 */
[C---:B------:R-:W-:Y:S02]  /*0420*/  ISETP.EQ.AND P1, PT, R6.reuse, -0xc, PT ;  /* 0xfffffff40600780c */ /* 0x040fe40003f22270 */
[C---:B------:R-:W-:Y:S02]  /*0430*/  ISETP.EQ.AND P0, PT, R6.reuse, -0x8, PT ;  /* 0xfffffff80600780c */ /* 0x040fe40003f02270 */
[----:B------:R-:W-:-:S03]  /*0440*/  ISETP.EQ.AND P5, PT, R6, RZ, PT ;  /* 0x000000ff0600720c */ /* 0x000fc60003fa2270 */
[----:B------:R-:W-:Y:S02]  /*0450*/  @P3 MOV R4, R9 ;  /* 0x0000000900043202 */ /* 0x000fe40000000f00 */
[C---:B------:R-:W-:Y:S01]  /*0460*/  ISETP.EQ.AND P3, PT, R6.reuse, -0x4, PT ;  /* 0xfffffffc0600780c */ /* 0x040fe20003f62270 */
[----:B------:R-:W-:Y:S02]  /*0470*/  @P4 IMAD.MOV.U32 R5, RZ, RZ, R9 ;  /* 0x000000ffff054224 */ /* 0x000fe400078e0009 */
[----:B------:R-:W-:Y:S01]  /*0480*/  @P4 IMAD.MOV.U32 R4, RZ, RZ, R10 ;  /* 0x000000ffff044224 */ /* 0x000fe200078e000a */
[----:B------:R-:W-:Y:S01]  /*0490*/  ISETP.EQ.AND P4, PT, R6, 0x4, PT ;  /* 0x000000040600780c */ /* 0x000fe20003f82270 */
[----:B------:R-:W-:Y:S02]  /*04a0*/  @P2 IMAD.MOV.U32 R4, RZ, RZ, R12 ;  /* 0x000000ffff042224 */ /* 0x000fe400078e000c */
[----:B------:R-:W-:Y:S02]  /*04b0*/  @P1 IMAD.MOV.U32 R4, RZ, RZ, R13 ;  /* 0x000000ffff041224 */ /* 0x000fe400078e000d */
[----:B------:R-:W-:-:S02]  /*04c0*/  @P0 IMAD.MOV.U32 R4, RZ, RZ, R14 ;  /* 0x000000ffff040224 */ /* 0x000fc400078e000e */
[----:B------:R-:W-:Y:S01]  /*04d0*/  @P2 IMAD.MOV.U32 R5, RZ, RZ, R10 ;  /* 0x000000ffff052224 */ /* 0x000fe200078e000a */
[----:B------:R-:W-:Y:S01]  /*04e0*/  @P1 MOV R5, R12 ;  /* 0x0000000c00051202 */ /* 0x000fe20000000f00 */
[----:B------:R-:W-:Y:S01]  /*04f0*/  @P0 IMAD.MOV.U32 R5, RZ, RZ, R13 ;  /* 0x000000ffff050224 */ /* 0x000fe200078e000d */
[----:B------:R-:W-:Y:S01]  /*0500*/  @P3 MOV R4, R15 ;  /* 0x0000000f00043202 */ /* 0x000fe20000000f00 */
[----:B------:R-:W-:Y:S02]  /*0510*/  @P5 IMAD.MOV.U32 R4, RZ, RZ, R11 ;  /* 0x000000ffff045224 */ /* 0x000fe400078e000b */
[----:B------:R-:W-:Y:S02]  /*0520*/  @P3 IMAD.MOV.U32 R5, RZ, RZ, R14 ;  /* 0x000000ffff053224 */ /* 0x000fe400078e000e */
[----:B------:R-:W-:Y:S02]  /*0530*/  @P5 IMAD.MOV.U32 R5, RZ, RZ, R15 ;  /* 0x000000ffff055224 */ /* 0x000fe400078e000f */
[----:B------:R-:W-:-:S02]  /*0540*/  @P4 IMAD.MOV.U32 R5, RZ, RZ, R11 ;  /* 0x000000ffff054224 */ /* 0x000fc400078e000b */
[----:B------:R-:W-:Y:S01]  /*0550*/  IMAD.MOV.U32 R8, RZ, RZ, R4 ;  /* 0x000000ffff087224 */ /* 0x000fe200078e0004 */
[----:B------:R-:W-:Y:S06]  /*0560*/  @!P6 BRA `(.L_x_4) ;  /* 0x00000000002ce947 */ /* 0x000fec0003800000 */
[----:B------:R-:W-:Y:S01]  /*0570*/  @P2 MOV R4, R9 ;  /* 0x0000000900042202 */ /* 0x000fe20000000f00 */
[----:B------:R-:W-:Y:S01]  /*0580*/  @P1 IMAD.MOV.U32 R4, RZ, RZ, R10 ;  /* 0x000000ffff041224 */ /* 0x000fe200078e000a */
[----:B------:R-:W-:Y:S01]  /*0590*/  LOP3.LUT R3, R3, 0x1f, RZ, 0xc0, !PT ;  /* 0x0000001f03037812 */ /* 0x000fe200078ec0ff */
[----:B------:R-:W-:Y:S01]  /*05a0*/  @P0 IMAD.MOV.U32 R4, RZ, RZ, R12 ;  /* 0x000000ffff040224 */ /* 0x000fe200078e000c */
[----:B------:R-:W-:Y:S01]  /*05b0*/  ISETP.EQ.AND P0, PT, R6, 0x8, PT ;  /* 0x000000080600780c */ /* 0x000fe20003f02270 */
[----:B------:R-:W-:Y:S01]  /*05c0*/  @P3 IMAD.MOV.U32 R4, RZ, RZ, R13 ;  /* 0x000000ffff043224 */ /* 0x000fe200078e000d */
[----:B------:R-:W-:Y:S01]  /*05d0*/  SHF.L.W.U32.HI R8, R5, R3, R8 ;  /* 0x0000000305087219 */ /* 0x000fe20000010e08 */
[----:B------:R-:W-:Y:S01]  /*05e0*/  @P5 IMAD.MOV.U32 R4, RZ, RZ, R14 ;  /* 0x000000ffff045224 */ /* 0x000fe200078e000e */
[----:B------:R-:W-:-:S09]  /*05f0*/  @P4 MOV R4, R15 ;  /* 0x0000000f00044202 */ /* 0x000fd20000000f00 */
[----:B------:R-:W-:-:S05]  /*0600*/  @P0 IMAD.MOV.U32 R4, RZ, RZ, R11 ;  /* 0x000000ffff040224 */ /* 0x000fca00078e000b */
[----:B------:R-:W-:-:S07]  /*0610*/  SHF.L.W.U32.HI R5, R4, R3, R5 ;  /* 0x0000000304057219 */ /* 0x000fce0000010e05 */
.L_x_4:
[----:B------:R-:W-:Y:S05]  /*0620*/  BSYNC.RECONVERGENT B1 ;  /* 0x0000000000017941 */ /* 0x000fea0003800200 */
.L_x_3:
[C---:B------:R-:W-:Y:S01]  /*0630*/  SHF.L.W.U32.HI R9, R5.reuse, 0x2, R8 ;  /* 0x0000000205097819 */ /* 0x040fe20000010e08 */
[----:B------:R-:W-:Y:S01]  /*0640*/  IMAD.SHL.U32 R5, R5, 0x4, RZ ;  /* 0x0000000405057824 */ /* 0x000fe200078e00ff */
[----:B------:R-:W-:Y:S01]  /*0650*/  UMOV UR4, 0x54442d19 ;  /* 0x54442d1900047882 */ /* 0x000fe20000000000 */
[----:B------:R-:W-:Y:S01]  /*0660*/  UMOV UR5, 0x3bf921fb ;  /* 0x3bf921fb00057882 */ /* 0x000fe20000000000 */
[----:B------:R-:W-:Y:S02]  /*0670*/  SHF.R.S32.HI R4, RZ, 0x1f, R9 ;  /* 0x0000001fff047819 */ /* 0x000fe40000011409 */
[----:B------:R-:W-:Y:S02]  /*0680*/  ISETP.GE.AND P0, PT, R0, RZ, PT ;  /* 0x000000ff0000720c */ /* 0x000fe40003f06270 */
[C---:B------:R-:W-:Y:S02]  /*0690*/  LOP3.LUT R6, R4.reuse, R5, RZ, 0x3c, !PT ;  /* 0x0000000504067212 */ /* 0x040fe400078e3cff */
[----:B------:R-:W-:-:S02]  /*06a0*/  LOP3.LUT R7, R4, R9, RZ, 0x3c, !PT ;  /* 0x0000000904077212 */ /* 0x000fc400078e3cff */
[----:B------:R-:W-:Y:S02]  /*06b0*/  SHF.R.U32.HI R3, RZ, 0x1e, R8 ;  /* 0x0000001eff037819 */ /* 0x000fe40000011608 */
[----:B------:R-:W0:Y:S01]  /*06c0*/  I2F.F64.S64 R4, R6 ;  /* 0x0000000600047312 */ /* 0x000e220000301c00 */
[C---:B------:R-:W-:Y:S02]  /*06d0*/  LOP3.LUT R0, R9.reuse, R0, RZ, 0x3c, !PT ;  /* 0x0000000009007212 */ /* 0x040fe400078e3cff */
[----:B------:R-:W-:Y:S02]  /*06e0*/  LEA.HI R3, R9, R3, RZ, 0x1 ;  /* 0x0000000309037211 */ /* 0x000fe400078f08ff */
[----:B------:R-:W-:-:S03]  /*06f0*/  ISETP.GE.AND P1, PT, R0, RZ, PT ;  /* 0x000000ff0000720c */ /* 0x000fc60003f26270 */
[----:B------:R-:W-:-:S04]  /*0700*/  IMAD.MOV R0, RZ, RZ, -R3 ;  /* 0x000000ffff007224 */ /* 0x000fc800078e0a03 */
[----:B------:R-:W-:Y:S01]  /*0710*/  @!P0 IMAD.MOV.U32 R3, RZ, RZ, R0 ;  /* 0x000000ffff038224 */ /* 0x000fe200078e0000 */
[----:B0-----:R-:W-:-:S10]  /*0720*/  DMUL R4, R4, UR4 ;  /* 0x0000000404047c28 */ /* 0x001fd40008000000 */
[----:B------:R-:W0:Y:S02]  /*0730*/  F2F.F32.F64 R4, R4 ;  /* 0x0000000400047310 */ /* 0x000e240000301000 */
[----:B0-----:R-:W-:-:S07]  /*0740*/  FSEL R6, -R4, R4, !P1 ;  /* 0x0000000404067208 */ /* 0x001fce0004800100 */
.L_x_1:
[----:B------:R-:W-:Y:S05]  /*0750*/  BSYNC.RECONVERGENT B0 ;  /* 0x0000000000007941 */ /* 0x000fea0003800200 */
.L_x_0:
[----:B------:R-:W-:Y:S01]  /*0760*/  MOV R0, 0x37cbac00 ;  /* 0x37cbac0000007802 */ /* 0x000fe20000000f00 */
[----:B------:R-:W-:Y:S01]  /*0770*/  FMUL R7, R6, R6 ;  /* 0x0000000606077220 */ /* 0x000fe20000400000 */
[----:B------:R-:W-:Y:S01]  /*0780*/  LOP3.LUT R8, R3, 0x1, RZ, 0xc0, !PT ;  /* 0x0000000103087812 */ /* 0x000fe200078ec0ff */
[----:B------:R-:W0:Y:S01]  /*0790*/  LDC.64 R4, c[0x0][0x388] ;  /* 0x0000e200ff047b82 */ /* 0x000e220000000a00 */
[----:B------:R-:W-:Y:S02]  /*07a0*/  IMAD.MOV.U32 R9, RZ, RZ, 0x3effffff ;  /* 0x3effffffff097424 */ /* 0x000fe400078e00ff */
[----:B------:R-:W-:Y:S01]  /*07b0*/  FFMA R0, R7, R0, -0.0013887860113754868507 ;  /* 0xbab607ed07007423 */ /* 0x000fe20000000000 */
[----:B------:R-:W-:Y:S01]  /*07c0*/  ISETP.NE.U32.AND P0, PT, R8, 0x1, PT ;  /* 0x000000010800780c */ /* 0x000fe20003f05070 */
[----:B------:R-:W-:Y:S01]  /*07d0*/  IMAD.MOV.U32 R8, RZ, RZ, 0x3d2aaabb ;  /* 0x3d2aaabbff087424 */ /* 0x000fe200078e00ff */
[----:B------:R-:W-:Y:S02]  /*07e0*/  LOP3.LUT P1, RZ, R3, 0x2, RZ, 0xc0, !PT ;  /* 0x0000000203ff7812 */ /* 0x000fe4000782c0ff */
[----:B------:R-:W-:-:S02]  /*07f0*/  FSEL R0, R0, -0.00019574658654164522886, !P0 ;  /* 0xb94d415300007808 */ /* 0x000fc40004000000 */
[----:B------:R-:W-:Y:S02]  /*0800*/  FSEL R8, R8, 0.0083327032625675201416, !P0 ;  /* 0x3c0885e408087808 */ /* 0x000fe40004000000 */
[----:B------:R-:W-:-:S03]  /*0810*/  FSEL R3, -R9, -0.16666662693023681641, !P0 ;  /* 0xbe2aaaa809037808 */ /* 0x000fc60004000100 */
[----:B------:R-:W-:Y:S01]  /*0820*/  FFMA R8, R7, R0, R8 ;  /* 0x0000000007087223 */ /* 0x000fe20000000008 */
[----:B------:R-:W-:-:S03]  /*0830*/  FSEL R0, R6, 1, P0 ;  /* 0x3f80000006007808 */ /* 0x000fc60000000000 */
[C---:B------:R-:W-:Y:S02]  /*0840*/  FFMA R3, R7.reuse, R8, R3 ;  /* 0x0000000807037223 */ /* 0x040fe40000000003 */
[----:B------:R-:W-:-:S04]  /*0850*/  FFMA R7, R7, R0, RZ ;  /* 0x0000000007077223 */ /* 0x000fc800000000ff */
[----:B------:R-:W-:Y:S01]  /*0860*/  FFMA R3, R7, R3, R0 ;  /* 0x0000000307037223 */ /* 0x000fe20000000000 */
[----:B0-----:R-:W-:-:S04]  /*0870*/  IMAD.WIDE R4, R2, 0x4, R4 ;  /* 0x0000000402047825 */ /* 0x001fc800078e0204 */
[----:B------:R-:W-:-:S05]  /*0880*/  @P1 FADD R3, RZ, -R3 ;  /* 0x80000003ff031221 */ /* 0x000fca0000000000 */
[----:B------:R-:W-:Y:S01]  /*0890*/  STG.E desc[UR6][R4.64], R3 ;  /* 0x0000000304007986 */ /* 0x000fe2000c101906 */
[----:B------:R-:W-:Y:S05]  /*08a0*/  EXIT ;  /* 0x000000000000794d */ /* 0x000fea0003800000 */
.L_x_5:
[----:B------:R-:W-:-:S00]  /*08b0*/  BRA `(.L_x_5) ;  /* 0xfffffffc00fc7947 */ /* 0x000fc0000383ffff */
[----:B------:R-:W-:-:S00]  /*08c0*/  NOP ;  /* 0x0000000000007918 */ /* 0x000fc00000000000 */
        /* <DEDUP_REMOVED lines=11> */
.L_x_6:


//--------------------- .nv.global.init           --------------------------
	.section	.nv.global.init,"aw",@progbits
	.align	4
.nv.global.init:
	.type		__cudart_i2opi_f,@object
	.size		__cudart_i2opi_f,(.L_0 - __cudart_i2opi_f)
__cudart_i2opi_f:
        /*0000*/ 	.byte	0x41, 0x90, 0x43, 0x3c, 0x99, 0x95, 0x62, 0xdb, 0xc0, 0xdd, 0x34, 0xf5, 0xd1, 0x57, 0x27, 0xfc
        /*0010*/ 	.byte	0x29, 0x15, 0x44, 0x4e, 0x6e, 0x83, 0xf9, 0xa2
.L_0:


//--------------------- .nv.shared.reserved.0     --------------------------
	.section	.nv.shared.reserved.0,"aw",@nobits
	.weak		__nv_reservedSMEM_offset_0_alias
	.size		__nv_reservedSMEM_offset_0_alias, 0, 64
	.other		__nv_reservedSMEM_offset_0_alias,@"STO_CUDA_RESERVED_SHARED STV_DEFAULT"
__nv_reservedSMEM_offset_0_alias:
	.zero		0
	.zero		64


//--------------------- .nv.constant0._Z13calculateSinePfS_i --------------------------
	.section	.nv.constant0._Z13calculateSinePfS_i,"a",@progbits
	.sectionflags	@""
	.align	4
.nv.constant0._Z13calculateSinePfS_i:
	.zero		916


//--------------------- SYMBOLS --------------------------

	.type		.nv.reservedSmem.offset0,@object
	.size		.nv.reservedSmem.offset0,0x4
